//
// Generated by NVIDIA NVVM Compiler
//
// Compiler Build ID: CL-36424714
// Cuda compilation tools, release 13.0, V13.0.88
// Based on NVVM 20.0.0
//

.version 9.0
.target sm_100
.address_size 64

	// .globl	_Z7kernel1iiPlS_
// _ZZ7kernel1iiPlS_E3tmp has been demoted

.visible .entry _Z7kernel1iiPlS_(
	.param .u32 _Z7kernel1iiPlS__param_0,
	.param .u32 _Z7kernel1iiPlS__param_1,
	.param .u64 .ptr .align 1 _Z7kernel1iiPlS__param_2,
	.param .u64 .ptr .align 1 _Z7kernel1iiPlS__param_3
)
{
	.reg .pred 	%p<12>;
	.reg .b32 	%r<24>;
	.reg .b64 	%rd<15>;
	// demoted variable
	.shared .align 8 .b8 _ZZ7kernel1iiPlS_E3tmp[8192];
	ld.param.u32 	%r8, [_Z7kernel1iiPlS__param_0];
	ld.param.u32 	%r9, [_Z7kernel1iiPlS__param_1];
	ld.param.u64 	%rd3, [_Z7kernel1iiPlS__param_2];
	ld.param.u64 	%rd4, [_Z7kernel1iiPlS__param_3];
	mov.u32 	%r1, %tid.x;
	mov.u32 	%r2, %ctaid.x;
	shl.b32 	%r10, %r2, 10;
	or.b32  	%r3, %r10, %r1;
	setp.ge.s32 	%p1, %r3, %r8;
	@%p1 bra 	$L__BB0_8;
	cvta.to.global.u64 	%rd6, %rd3;
	mul.wide.u32 	%rd7, %r3, 8;
	add.s64 	%rd1, %rd6, %rd7;
	ld.global.u64 	%rd8, [%rd1];
	shl.b32 	%r14, %r1, 3;
	mov.u32 	%r15, _ZZ7kernel1iiPlS_E3tmp;
	add.s32 	%r4, %r15, %r14;
	st.shared.u64 	[%r4], %rd8;
	bar.sync 	0;
	setp.eq.s32 	%p2, %r1, 0;
	@%p2 bra 	$L__BB0_4;
	mov.b32 	%r23, 1;
$L__BB0_3:
	sub.s32 	%r17, %r1, %r23;
	shl.b32 	%r18, %r17, 3;
	add.s32 	%r20, %r15, %r18;
	ld.shared.u64 	%rd9, [%r20];
	bar.sync 	0;
	ld.shared.u64 	%rd10, [%r4];
	add.s64 	%rd11, %rd10, %rd9;
	st.shared.u64 	[%r4], %rd11;
	bar.sync 	0;
	shl.b32 	%r6, %r23, 1;
	setp.ge.u32 	%p3, %r1, %r6;
	setp.lt.u32 	%p4, %r23, 512;
	and.pred  	%p5, %p3, %p4;
	mov.u32 	%r23, %r6;
	@%p5 bra 	$L__BB0_3;
$L__BB0_4:
	ld.shared.u64 	%rd2, [%r4];
	st.global.u64 	[%rd1], %rd2;
	add.s32 	%r7, %r9, -1;
	setp.lt.s32 	%p6, %r2, %r7;
	setp.eq.s32 	%p7, %r1, 1023;
	and.pred  	%p8, %p7, %p6;
	@%p8 bra 	$L__BB0_6;
	setp.ne.s32 	%p9, %r2, %r7;
	add.s32 	%r21, %r8, -1;
	setp.ne.s32 	%p10, %r3, %r21;
	or.pred  	%p11, %p9, %p10;
	@%p11 bra 	$L__BB0_7;
$L__BB0_6:
	cvta.to.global.u64 	%rd12, %rd4;
	mul.wide.u32 	%rd13, %r2, 8;
	add.s64 	%rd14, %rd12, %rd13;
	st.global.u64 	[%rd14], %rd2;
$L__BB0_7:
	ret;
$L__BB0_8:
	shl.b32 	%r11, %r1, 3;
	mov.u32 	%r12, _ZZ7kernel1iiPlS_E3tmp;
	add.s32 	%r13, %r12, %r11;
	mov.b64 	%rd5, 0;
	st.shared.u64 	[%r13], %rd5;
	bra.uni 	$L__BB0_7;

}
	// .globl	_Z7kernel2Pli
.visible .entry _Z7kernel2Pli(
	.param .u64 .ptr .align 1 _Z7kernel2Pli_param_0,
	.param .u32 _Z7kernel2Pli_param_1
)
{
	.reg .pred 	%p<12>;
	.reg .b32 	%r<42>;
	.reg .b64 	%rd<109>;

	ld.param.u64 	%rd9, [_Z7kernel2Pli_param_0];
	ld.param.u32 	%r21, [_Z7kernel2Pli_param_1];
	cvta.to.global.u64 	%rd1, %rd9;
	mov.u32 	%r22, %tid.x;
	setp.ne.s32 	%p1, %r22, 0;
	setp.lt.s32 	%p2, %r21, 2;
	or.pred  	%p3, %p1, %p2;
	@%p3 bra 	$L__BB1_14;
	add.s32 	%r1, %r21, -1;
	add.s32 	%r24, %r21, -2;
	and.b32  	%r2, %r1, 15;
	setp.lt.u32 	%p4, %r24, 15;
	mov.b32 	%r38, 1;
	@%p4 bra 	$L__BB1_5;
	and.b32  	%r26, %r1, -16;
	neg.s32 	%r36, %r26;
	add.s64 	%rd107, %rd1, 64;
	mov.b32 	%r35, 0;
$L__BB1_3:
	.pragma "nounroll";
	ld.global.u64 	%rd10, [%rd107+-64];
	ld.global.u64 	%rd11, [%rd107+-56];
	add.s64 	%rd12, %rd11, %rd10;
	st.global.u64 	[%rd107+-56], %rd12;
	ld.global.u64 	%rd13, [%rd107+-48];
	add.s64 	%rd14, %rd13, %rd12;
	st.global.u64 	[%rd107+-48], %rd14;
	ld.global.u64 	%rd15, [%rd107+-40];
	add.s64 	%rd16, %rd15, %rd14;
	st.global.u64 	[%rd107+-40], %rd16;
	ld.global.u64 	%rd17, [%rd107+-32];
	add.s64 	%rd18, %rd17, %rd16;
	st.global.u64 	[%rd107+-32], %rd18;
	ld.global.u64 	%rd19, [%rd107+-24];
	add.s64 	%rd20, %rd19, %rd18;
	st.global.u64 	[%rd107+-24], %rd20;
	ld.global.u64 	%rd21, [%rd107+-16];
	add.s64 	%rd22, %rd21, %rd20;
	st.global.u64 	[%rd107+-16], %rd22;
	ld.global.u64 	%rd23, [%rd107+-8];
	add.s64 	%rd24, %rd23, %rd22;
	st.global.u64 	[%rd107+-8], %rd24;
	ld.global.u64 	%rd25, [%rd107];
	add.s64 	%rd26, %rd25, %rd24;
	st.global.u64 	[%rd107], %rd26;
	ld.global.u64 	%rd27, [%rd107+8];
	add.s64 	%rd28, %rd27, %rd26;
	st.global.u64 	[%rd107+8], %rd28;
	ld.global.u64 	%rd29, [%rd107+16];
	add.s64 	%rd30, %rd29, %rd28;
	st.global.u64 	[%rd107+16], %rd30;
	ld.global.u64 	%rd31, [%rd107+24];
	add.s64 	%rd32, %rd31, %rd30;
	st.global.u64 	[%rd107+24], %rd32;
	ld.global.u64 	%rd33, [%rd107+32];
	add.s64 	%rd34, %rd33, %rd32;
	st.global.u64 	[%rd107+32], %rd34;
	ld.global.u64 	%rd35, [%rd107+40];
	add.s64 	%rd36, %rd35, %rd34;
	st.global.u64 	[%rd107+40], %rd36;
	ld.global.u64 	%rd37, [%rd107+48];
	add.s64 	%rd38, %rd37, %rd36;
	st.global.u64 	[%rd107+48], %rd38;
	ld.global.u64 	%rd39, [%rd107+56];
	add.s64 	%rd40, %rd39, %rd38;
	st.global.u64 	[%rd107+56], %rd40;
	ld.global.u64 	%rd41, [%rd107+64];
	add.s64 	%rd42, %rd41, %rd40;
	st.global.u64 	[%rd107+64], %rd42;
	add.s32 	%r36, %r36, 16;
	add.s32 	%r35, %r35, 16;
	add.s64 	%rd107, %rd107, 128;
	setp.ne.s32 	%p5, %r36, 0;
	@%p5 bra 	$L__BB1_3;
	add.s32 	%r38, %r35, 1;
$L__BB1_5:
	setp.eq.s32 	%p6, %r2, 0;
	@%p6 bra 	$L__BB1_14;
	and.b32  	%r10, %r1, 7;
	setp.lt.u32 	%p7, %r2, 8;
	@%p7 bra 	$L__BB1_8;
	mul.wide.s32 	%rd43, %r38, 8;
	add.s64 	%rd44, %rd1, %rd43;
	ld.global.u64 	%rd45, [%rd44+-8];
	mul.wide.u32 	%rd46, %r38, 8;
	add.s64 	%rd47, %rd1, %rd46;
	ld.global.u64 	%rd48, [%rd47];
	add.s64 	%rd49, %rd48, %rd45;
	st.global.u64 	[%rd47], %rd49;
	add.s32 	%r27, %r38, 1;
	mul.wide.u32 	%rd50, %r27, 8;
	add.s64 	%rd51, %rd1, %rd50;
	ld.global.u64 	%rd52, [%rd51];
	add.s64 	%rd53, %rd52, %rd49;
	st.global.u64 	[%rd51], %rd53;
	add.s32 	%r28, %r38, 2;
	ld.global.u64 	%rd54, [%rd44+8];
	mul.wide.u32 	%rd55, %r28, 8;
	add.s64 	%rd56, %rd1, %rd55;
	ld.global.u64 	%rd57, [%rd56];
	add.s64 	%rd58, %rd57, %rd54;
	st.global.u64 	[%rd56], %rd58;
	add.s32 	%r29, %r38, 3;
	ld.global.u64 	%rd59, [%rd44+16];
	mul.wide.u32 	%rd60, %r29, 8;
	add.s64 	%rd61, %rd1, %rd60;
	ld.global.u64 	%rd62, [%rd61];
	add.s64 	%rd63, %rd62, %rd59;
	st.global.u64 	[%rd61], %rd63;
	add.s32 	%r30, %r38, 4;
	ld.global.u64 	%rd64, [%rd44+24];
	mul.wide.u32 	%rd65, %r30, 8;
	add.s64 	%rd66, %rd1, %rd65;
	ld.global.u64 	%rd67, [%rd66];
	add.s64 	%rd68, %rd67, %rd64;
	st.global.u64 	[%rd66], %rd68;
	add.s32 	%r31, %r38, 5;
	ld.global.u64 	%rd69, [%rd44+32];
	mul.wide.u32 	%rd70, %r31, 8;
	add.s64 	%rd71, %rd1, %rd70;
	ld.global.u64 	%rd72, [%rd71];
	add.s64 	%rd73, %rd72, %rd69;
	st.global.u64 	[%rd71], %rd73;
	add.s32 	%r32, %r38, 6;
	ld.global.u64 	%rd74, [%rd44+40];
	mul.wide.u32 	%rd75, %r32, 8;
	add.s64 	%rd76, %rd1, %rd75;
	ld.global.u64 	%rd77, [%rd76];
	add.s64 	%rd78, %rd77, %rd74;
	st.global.u64 	[%rd76], %rd78;
	ld.global.u64 	%rd79, [%rd44+48];
	ld.global.u64 	%rd80, [%rd47+56];
	add.s64 	%rd81, %rd80, %rd79;
	st.global.u64 	[%rd47+56], %rd81;
	add.s32 	%r38, %r38, 8;
$L__BB1_8:
	setp.eq.s32 	%p8, %r10, 0;
	@%p8 bra 	$L__BB1_14;
	and.b32  	%r13, %r1, 3;
	setp.lt.u32 	%p9, %r10, 4;
	@%p9 bra 	$L__BB1_11;
	mul.wide.s32 	%rd82, %r38, 8;
	add.s64 	%rd83, %rd1, %rd82;
	ld.global.u64 	%rd84, [%rd83+-8];
	mul.wide.u32 	%rd85, %r38, 8;
	add.s64 	%rd86, %rd1, %rd85;
	ld.global.u64 	%rd87, [%rd86];
	add.s64 	%rd88, %rd87, %rd84;
	st.global.u64 	[%rd86], %rd88;
	add.s32 	%r33, %r38, 1;
	mul.wide.u32 	%rd89, %r33, 8;
	add.s64 	%rd90, %rd1, %rd89;
	ld.global.u64 	%rd91, [%rd90];
	add.s64 	%rd92, %rd91, %rd88;
	st.global.u64 	[%rd90], %rd92;
	add.s32 	%r34, %r38, 2;
	ld.global.u64 	%rd93, [%rd83+8];
	mul.wide.u32 	%rd94, %r34, 8;
	add.s64 	%rd95, %rd1, %rd94;
	ld.global.u64 	%rd96, [%rd95];
	add.s64 	%rd97, %rd96, %rd93;
	st.global.u64 	[%rd95], %rd97;
	ld.global.u64 	%rd98, [%rd83+16];
	ld.global.u64 	%rd99, [%rd86+24];
	add.s64 	%rd100, %rd99, %rd98;
	st.global.u64 	[%rd86+24], %rd100;
	add.s32 	%r38, %r38, 4;
$L__BB1_11:
	setp.eq.s32 	%p10, %r13, 0;
	@%p10 bra 	$L__BB1_14;
	add.s64 	%rd5, %rd1, -8;
	mul.wide.u32 	%rd101, %r38, 8;
	add.s64 	%rd108, %rd1, %rd101;
	neg.s32 	%r40, %r13;
$L__BB1_13:
	.pragma "nounroll";
	mul.wide.s32 	%rd102, %r38, 8;
	add.s64 	%rd103, %rd5, %rd102;
	ld.global.u64 	%rd104, [%rd103];
	ld.global.u64 	%rd105, [%rd108];
	add.s64 	%rd106, %rd105, %rd104;
	st.global.u64 	[%rd108], %rd106;
	add.s32 	%r38, %r38, 1;
	add.s64 	%rd108, %rd108, 8;
	add.s32 	%r40, %r40, 1;
	setp.ne.s32 	%p11, %r40, 0;
	@%p11 bra 	$L__BB1_13;
$L__BB1_14:
	ret;

}
	// .globl	_Z7kernel3iPlS_
.visible .entry _Z7kernel3iPlS_(
	.param .u32 _Z7kernel3iPlS__param_0,
	.param .u64 .ptr .align 1 _Z7kernel3iPlS__param_1,
	.param .u64 .ptr .align 1 _Z7kernel3iPlS__param_2
)
{
	.reg .pred 	%p<4>;
	.reg .b32 	%r<9>;
	.reg .b64 	%rd<12>;

	ld.param.u32 	%r3, [_Z7kernel3iPlS__param_0];
	ld.param.u64 	%rd1, [_Z7kernel3iPlS__param_1];
	ld.param.u64 	%rd2, [_Z7kernel3iPlS__param_2];
	mov.u32 	%r1, %ctaid.x;
	shl.b32 	%r5, %r1, 10;
	mov.u32 	%r6, %tid.x;
	or.b32  	%r7, %r5, %r6;
	setp.eq.s32 	%p1, %r1, 0;
	setp.ge.s32 	%p2, %r7, %r3;
	or.pred  	%p3, %p1, %p2;
	@%p3 bra 	$L__BB2_2;
	cvta.to.global.u64 	%rd3, %rd2;
	cvta.to.global.u64 	%rd4, %rd1;
	add.s32 	%r8, %r1, -1;
	mul.wide.u32 	%rd5, %r8, 8;
	add.s64 	%rd6, %rd3, %rd5;
	ld.global.u64 	%rd7, [%rd6];
	mul.wide.u32 	%rd8, %r7, 8;
	add.s64 	%rd9, %rd4, %rd8;
	ld.global.u64 	%rd10, [%rd9];
	add.s64 	%rd11, %rd10, %rd7;
	st.global.u64 	[%rd9], %rd11;
$L__BB2_2:
	ret;

}


// ===== COMPILED SASS (sm_100) =====

	.target	sm_100

	.elftype	@"ET_EXEC"


//--------------------- .note.nv.tkinfo           --------------------------
	.section	.note.nv.tkinfo,"",@"SHT_NOTE"
	.sectionflags	@"SHF_NOTE_NV_TKINFO"
	.tkinfo
        /*0018*/ 	.word	0x00000002
        /*0030*/ 	.string	""
        /*0030*/ 	.string	"ptxas"
        /*0030*/ 	.string	"Cuda compilation tools, release 13.0, V13.0.88"
        /*0030*/ 	.string	"Build cuda_13.0.r13.0/compiler.36424714_0"
        /*0030*/ 	.string	"-arch sm_100 -m 64 "



//--------------------- .note.nv.cuinfo           --------------------------
	.section	.note.nv.cuinfo,"",@"SHT_NOTE"
	.sectionflags	@"SHF_NOTE_NV_CUINFO"
        /*0018*/ 	.short	0x0002
        /*001a*/ 	.short	0x0064
        /*001c*/ 	.short	0x0082
	.zero		2


//--------------------- .nv.info                  --------------------------
	.section	.nv.info,"",@"SHT_CUDA_INFO"
	.align	4


	//----- nvinfo : EIATTR_REGCOUNT
	.align		4
        /*0000*/ 	.byte	0x04, 0x2f
        /*0002*/ 	.short	(.L_1 - .L_0)
	.align		4
.L_0:
        /*0004*/ 	.word	index@(_Z7kernel1iiPlS_)
        /*0008*/ 	.word	0x00000014


	//----- nvinfo : EIATTR_FRAME_SIZE
	.align		4
.L_1:
        /*000c*/ 	.byte	0x04, 0x11
        /*000e*/ 	.short	(.L_3 - .L_2)
	.align		4
.L_2:
        /*0010*/ 	.word	index@(_Z7kernel1iiPlS_)
        /*0014*/ 	.word	0x00000000


	//----- nvinfo : EIATTR_REGCOUNT
	.align		4
.L_3:
        /*0018*/ 	.byte	0x04, 0x2f
        /*001a*/ 	.short	(.L_5 - .L_4)
	.align		4
.L_4:
        /*001c*/ 	.word	index@(_Z7kernel2Pli)
        /*0020*/ 	.word	0x00000020


	//----- nvinfo : EIATTR_FRAME_SIZE
	.align		4
.L_5:
        /*0024*/ 	.byte	0x04, 0x11
        /*0026*/ 	.short	(.L_7 - .L_6)
	.align		4
.L_6:
        /*0028*/ 	.word	index@(_Z7kernel2Pli)
        /*002c*/ 	.word	0x00000000


	//----- nvinfo : EIATTR_REGCOUNT
	.align		4
.L_7:
        /*0030*/ 	.byte	0x04, 0x2f
        /*0032*/ 	.short	(.L_9 - .L_8)
	.align		4
.L_8:
        /*0034*/ 	.word	index@(_Z7kernel3iPlS_)
        /*0038*/ 	.word	0x0000000c


	//----- nvinfo : EIATTR_FRAME_SIZE
	.align		4
.L_9:
        /*003c*/ 	.byte	0x04, 0x11
        /*003e*/ 	.short	(.L_11 - .L_10)
	.align		4
.L_10:
        /*0040*/ 	.word	index@(_Z7kernel3iPlS_)
        /*0044*/ 	.word	0x00000000


	//----- nvinfo : EIATTR_MIN_STACK_SIZE
	.align		4
.L_11:
        /*0048*/ 	.byte	0x04, 0x12
        /*004a*/ 	.short	(.L_13 - .L_12)
	.align		4
.L_12:
        /*004c*/ 	.word	index@(_Z7kernel3iPlS_)
        /*0050*/ 	.word	0x00000000


	//----- nvinfo : EIATTR_MIN_STACK_SIZE
	.align		4
.L_13:
        /*0054*/ 	.byte	0x04, 0x12
        /*0056*/ 	.short	(.L_15 - .L_14)
	.align		4
.L_14:
        /*0058*/ 	.word	index@(_Z7kernel2Pli)
        /*005c*/ 	.word	0x00000000


	//----- nvinfo : EIATTR_MIN_STACK_SIZE
	.align		4
.L_15:
        /*0060*/ 	.byte	0x04, 0x12
        /*0062*/ 	.short	(.L_17 - .L_16)
	.align		4
.L_16:
        /*0064*/ 	.word	index@(_Z7kernel1iiPlS_)
        /*0068*/ 	.word	0x00000000
.L_17:


//--------------------- .nv.compat                --------------------------
	.section	.nv.compat,"",@"SHT_CUDA_COMPAT_INFO"
	.align	4
        /*0000*/ 	.byte	0x02, 0x09, 0x00, 0x00, 0x02, 0x02, 0x01, 0x00, 0x02, 0x05, 0x05, 0x00, 0x03, 0x07, 0x01, 0x01
        /*0010*/ 	.byte	0x02, 0x03, 0x00, 0x00, 0x02, 0x06, 0x01, 0x00, 0x04, 0x0b, 0x08, 0x00, 0x09, 0x00, 0x00, 0x00
        /*0020*/ 	.byte	0x00, 0x00, 0x00, 0x00


//--------------------- .nv.info._Z7kernel3iPlS_  --------------------------
	.section	.nv.info._Z7kernel3iPlS_,"",@"SHT_CUDA_INFO"
	.sectionflags	@""
	.align	4


	//----- nvinfo : EIATTR_CUDA_API_VERSION
	.align		4
        /*0000*/ 	.byte	0x04, 0x37
        /*0002*/ 	.short	(.L_19 - .L_18)
.L_18:
        /*0004*/ 	.word	0x00000082


	//----- nvinfo : EIATTR_KPARAM_INFO
	.align		4
.L_19:
        /*0008*/ 	.byte	0x04, 0x17
        /*000a*/ 	.short	(.L_21 - .L_20)
.L_20:
        /*000c*/ 	.word	0x00000000
        /*0010*/ 	.short	0x0002
        /*0012*/ 	.short	0x0010
        /*0014*/ 	.byte	0x00, 0xf5, 0x21, 0x00


	//----- nvinfo : EIATTR_KPARAM_INFO
	.align		4
.L_21:
        /*0018*/ 	.byte	0x04, 0x17
        /*001a*/ 	.short	(.L_23 - .L_22)
.L_22:
        /*001c*/ 	.word	0x00000000
        /*0020*/ 	.short	0x0001
        /*0022*/ 	.short	0x0008
        /*0024*/ 	.byte	0x00, 0xf5, 0x21, 0x00


	//----- nvinfo : EIATTR_KPARAM_INFO
	.align		4
.L_23:
        /*0028*/ 	.byte	0x04, 0x17
        /*002a*/ 	.short	(.L_25 - .L_24)
.L_24:
        /*002c*/ 	.word	0x00000000
        /*0030*/ 	.short	0x0000
        /*0032*/ 	.short	0x0000
        /*0034*/ 	.byte	0x00, 0xf0, 0x11, 0x00


	//----- nvinfo : EIATTR_SPARSE_MMA_MASK
	.align		4
.L_25:
        /*0038*/ 	.byte	0x03, 0x50
        /*003a*/ 	.short	0x0000


	//----- nvinfo : EIATTR_MAXREG_COUNT
	.align		4
        /*003c*/ 	.byte	0x03, 0x1b
        /*003e*/ 	.short	0x00ff


	//----- nvinfo : EIATTR_MERCURY_ISA_VERSION
	.align		4
        /*0040*/ 	.byte	0x03, 0x5f
        /*0042*/ 	.short	0x0101


	//----- nvinfo : EIATTR_VRC_CTA_INIT_COUNT
	.align		4
        /*0044*/ 	.byte	0x02, 0x4a
	.zero		1
	.zero		1


	//----- nvinfo : EIATTR_EXIT_INSTR_OFFSETS
	.align		4
        /*0048*/ 	.byte	0x04, 0x1c
        /*004a*/ 	.short	(.L_27 - .L_26)


	//   ....[0]....
.L_26:
        /*004c*/ 	.word	0x00000080


	//   ....[1]....
        /*0050*/ 	.word	0x00000140


	//----- nvinfo : EIATTR_CBANK_PARAM_SIZE
	.align		4
.L_27:
        /*0054*/ 	.byte	0x03, 0x19
        /*0056*/ 	.short	0x0018


	//----- nvinfo : EIATTR_PARAM_CBANK
	.align		4
        /*0058*/ 	.byte	0x04, 0x0a
        /*005a*/ 	.short	(.L_29 - .L_28)
	.align		4
.L_28:
        /*005c*/ 	.word	index@(.nv.constant0._Z7kernel3iPlS_)
        /*0060*/ 	.short	0x0380
        /*0062*/ 	.short	0x0018


	//----- nvinfo : EIATTR_SW_WAR
	.align		4
.L_29:
        /*0064*/ 	.byte	0x04, 0x36
        /*0066*/ 	.short	(.L_31 - .L_30)
.L_30:
        /*0068*/ 	.word	0x00000008
.L_31:


//--------------------- .nv.info._Z7kernel2Pli    --------------------------
	.section	.nv.info._Z7kernel2Pli,"",@"SHT_CUDA_INFO"
	.sectionflags	@""
	.align	4


	//----- nvinfo : EIATTR_CUDA_API_VERSION
	.align		4
        /*0000*/ 	.byte	0x04, 0x37
        /*0002*/ 	.short	(.L_33 - .L_32)
.L_32:
        /*0004*/ 	.word	0x00000082


	//----- nvinfo : EIATTR_KPARAM_INFO
	.align		4
.L_33:
        /*0008*/ 	.byte	0x04, 0x17
        /*000a*/ 	.short	(.L_35 - .L_34)
.L_34:
        /*000c*/ 	.word	0x00000000
        /*0010*/ 	.short	0x0001
        /*0012*/ 	.short	0x0008
        /*0014*/ 	.byte	0x00, 0xf0, 0x11, 0x00


	//----- nvinfo : EIATTR_KPARAM_INFO
	.align		4
.L_35:
        /*0018*/ 	.byte	0x04, 0x17
        /*001a*/ 	.short	(.L_37 - .L_36)
.L_36:
        /*001c*/ 	.word	0x00000000
        /*0020*/ 	.short	0x0000
        /*0022*/ 	.short	0x0000
        /*0024*/ 	.byte	0x00, 0xf5, 0x21, 0x00


	//----- nvinfo : EIATTR_SPARSE_MMA_MASK
	.align		4
.L_37:
        /*0028*/ 	.byte	0x03, 0x50
        /*002a*/ 	.short	0x0000


	//----- nvinfo : EIATTR_MAXREG_COUNT
	.align		4
        /*002c*/ 	.byte	0x03, 0x1b
        /*002e*/ 	.short	0x00ff


	//----- nvinfo : EIATTR_MERCURY_ISA_VERSION
	.align		4
        /*0030*/ 	.byte	0x03, 0x5f
        /*0032*/ 	.short	0x0101


	//----- nvinfo : EIATTR_VRC_CTA_INIT_COUNT
	.align		4
        /*0034*/ 	.byte	0x02, 0x4a
	.zero		1
	.zero		1


	//----- nvinfo : EIATTR_EXIT_INSTR_OFFSETS
	.align		4
        /*0038*/ 	.byte	0x04, 0x1c
        /*003a*/ 	.short	(.L_39 - .L_38)


	//   ....[0]....
.L_38:
        /*003c*/ 	.word	0x00000050


	//   ....[1]....
        /*0040*/ 	.word	0x00000610


	//   ....[2]....
        /*0044*/ 	.word	0x000009d0


	//   ....[3]....
        /*0048*/ 	.word	0x00000bd0


	//   ....[4]....
        /*004c*/ 	.word	0x00000d30


	//----- nvinfo : EIATTR_CBANK_PARAM_SIZE
	.align		4
.L_39:
        /*0050*/ 	.byte	0x03, 0x19
        /*0052*/ 	.short	0x000c


	//----- nvinfo : EIATTR_PARAM_CBANK
	.align		4
        /*0054*/ 	.byte	0x04, 0x0a
        /*0056*/ 	.short	(.L_41 - .L_40)
	.align		4
.L_40:
        /*0058*/ 	.word	index@(.nv.constant0._Z7kernel2Pli)
        /*005c*/ 	.short	0x0380
        /*005e*/ 	.short	0x000c


	//----- nvinfo : EIATTR_SW_WAR
	.align		4
.L_41:
        /*0060*/ 	.byte	0x04, 0x36
        /*0062*/ 	.short	(.L_43 - .L_42)
.L_42:
        /*0064*/ 	.word	0x00000008
.L_43:


//--------------------- .nv.info._Z7kernel1iiPlS_ --------------------------
	.section	.nv.info._Z7kernel1iiPlS_,"",@"SHT_CUDA_INFO"
	.sectionflags	@""
	.align	4


	//----- nvinfo : EIATTR_CUDA_API_VERSION
	.align		4
        /*0000*/ 	.byte	0x04, 0x37
        /*0002*/ 	.short	(.L_45 - .L_44)
.L_44:
        /*0004*/ 	.word	0x00000082


	//----- nvinfo : EIATTR_KPARAM_INFO
	.align		4
.L_45:
        /*0008*/ 	.byte	0x04, 0x17
        /*000a*/ 	.short	(.L_47 - .L_46)
.L_46:
        /*000c*/ 	.word	0x00000000
        /*0010*/ 	.short	0x0003
        /*0012*/ 	.short	0x0010
        /*0014*/ 	.byte	0x00, 0xf5, 0x21, 0x00


	//----- nvinfo : EIATTR_KPARAM_INFO
	.align		4
.L_47:
        /*0018*/ 	.byte	0x04, 0x17
        /*001a*/ 	.short	(.L_49 - .L_48)
.L_48:
        /*001c*/ 	.word	0x00000000
        /*0020*/ 	.short	0x0002
        /*0022*/ 	.short	0x0008
        /*0024*/ 	.byte	0x00, 0xf5, 0x21, 0x00


	//----- nvinfo : EIATTR_KPARAM_INFO
	.align		4
.L_49:
        /*0028*/ 	.byte	0x04, 0x17
        /*002a*/ 	.short	(.L_51 - .L_50)
.L_50:
        /*002c*/ 	.word	0x00000000
        /*0030*/ 	.short	0x0001
        /*0032*/ 	.short	0x0004
        /*0034*/ 	.byte	0x00, 0xf0, 0x11, 0x00


	//----- nvinfo : EIATTR_KPARAM_INFO
	.align		4
.L_51:
        /*0038*/ 	.byte	0x04, 0x17
        /*003a*/ 	.short	(.L_53 - .L_52)
.L_52:
        /*003c*/ 	.word	0x00000000
        /*0040*/ 	.short	0x0000
        /*0042*/ 	.short	0x0000
        /*0044*/ 	.byte	0x00, 0xf0, 0x11, 0x00


	//----- nvinfo : EIATTR_SPARSE_MMA_MASK
	.align		4
.L_53:
        /*0048*/ 	.byte	0x03, 0x50
        /*004a*/ 	.short	0x0000


	//----- nvinfo : EIATTR_MAXREG_COUNT
	.align		4
        /*004c*/ 	.byte	0x03, 0x1b
        /*004e*/ 	.short	0x00ff


	//----- nvinfo : EIATTR_NUM_BARRIERS
	.align		4
        /*0050*/ 	.byte	0x02, 0x4c
        /*0052*/ 	.byte	0x01
	.zero		1


	//----- nvinfo : EIATTR_MERCURY_ISA_VERSION
	.align		4
        /*0054*/ 	.byte	0x03, 0x5f
        /*0056*/ 	.short	0x0101


	//----- nvinfo : EIATTR_VRC_CTA_INIT_COUNT
	.align		4
        /*0058*/ 	.byte	0x02, 0x4a
	.zero		1
	.zero		1


	//----- nvinfo : EIATTR_EXIT_INSTR_OFFSETS
	.align		4
        /*005c*/ 	.byte	0x04, 0x1c
        /*005e*/ 	.short	(.L_55 - .L_54)


	//   ....[0]....
.L_54:
        /*0060*/ 	.word	0x00000340


	//   ....[1]....
        /*0064*/ 	.word	0x000003b0


	//   ....[2]....
        /*0068*/ 	.word	0x00000410


	//----- nvinfo : EIATTR_CRS_STACK_SIZE
	.align		4
.L_55:
        /*006c*/ 	.byte	0x04, 0x1e
        /*006e*/ 	.short	(.L_57 - .L_56)
.L_56:
        /*0070*/ 	.word	0x00000000


	//----- nvinfo : EIATTR_CBANK_PARAM_SIZE
	.align		4
.L_57:
        /*0074*/ 	.byte	0x03, 0x19
        /*0076*/ 	.short	0x0018


	//----- nvinfo : EIATTR_PARAM_CBANK
	.align		4
        /*0078*/ 	.byte	0x04, 0x0a
        /*007a*/ 	.short	(.L_59 - .L_58)
	.align		4
.L_58:
        /*007c*/ 	.word	index@(.nv.constant0._Z7kernel1iiPlS_)
        /*0080*/ 	.short	0x0380
        /*0082*/ 	.short	0x0018


	//----- nvinfo : EIATTR_SW_WAR
	.align		4
.L_59:
        /*0084*/ 	.byte	0x04, 0x36
        /*0086*/ 	.short	(.L_61 - .L_60)
.L_60:
        /*0088*/ 	.word	0x00000008
.L_61:


//--------------------- .nv.callgraph             --------------------------
	.section	.nv.callgraph,"",@"SHT_CUDA_CALLGRAPH"
	.align	4
	.sectionentsize	8
	.align		4
        /*0000*/ 	.word	0x00000000
	.align		4
        /*0004*/ 	.word	0xffffffff
	.align		4
        /*0008*/ 	.word	0x00000000
	.align		4
        /*000c*/ 	.word	0xfffffffe
	.align		4
        /*0010*/ 	.word	0x00000000
	.align		4
        /*0014*/ 	.word	0xfffffffd
	.align		4
        /*0018*/ 	.word	0x00000000
	.align		4
        /*001c*/ 	.word	0xfffffffc


//--------------------- .text._Z7kernel3iPlS_     --------------------------
	.section	.text._Z7kernel3iPlS_,"ax",@progbits
	.align	128
        .global         _Z7kernel3iPlS_
        .type           _Z7kernel3iPlS_,@function
        .size           _Z7kernel3iPlS_,(.L_x_13 - _Z7kernel3iPlS_)
        .other          _Z7kernel3iPlS_,@"STO_CUDA_ENTRY STV_DEFAULT"
_Z7kernel3iPlS_:
.text._Z7kernel3iPlS_:
[----:B------:R-:W-:Y:S01]  /*0000*/  LDC R1, c[0x0][0x37c] ;  /* 0x0000df00ff017b82 */ /* 0x000fe20000000800 */
[----:B------:R-:W0:Y:S01]  /*0010*/  S2R R9, SR_CTAID.X ;  /* 0x0000000000097919 */ /* 0x000e220000002500 */
[----:B------:R-:W1:Y:S01]  /*0020*/  LDCU UR4, c[0x0][0x380] ;  /* 0x00007000ff0477ac */ /* 0x000e620008000800 */
[----:B------:R-:W2:Y:S01]  /*0030*/  S2R R7, SR_TID.X ;  /* 0x0000000000077919 */ /* 0x000ea20000002100 */
[----:B0-----:R-:W-:-:S05]  /*0040*/  IMAD.SHL.U32 R0, R9, 0x400, RZ ;  /* 0x0000040009007824 */ /* 0x001fca00078e00ff */
[----:B--2---:R-:W-:-:S04]  /*0050*/  LOP3.LUT R7, R0, R7, RZ, 0xfc, !PT ;  /* 0x0000000700077212 */ /* 0x004fc800078efcff */
[----:B-1----:R-:W-:-:S04]  /*0060*/  ISETP.GE.AND P0, PT, R7, UR4, PT ;  /* 0x0000000407007c0c */ /* 0x002fc8000bf06270 */
[----:B------:R-:W-:-:S13]  /*0070*/  ISETP.EQ.OR P0, PT, R9, RZ, P0 ;  /* 0x000000ff0900720c */ /* 0x000fda0000702670 */
[----:B------:R-:W-:Y:S05]  /*0080*/  @P0 EXIT ;  /* 0x000000000000094d */ /* 0x000fea0003800000 */
[----:B------:R-:W0:Y:S01]  /*0090*/  LDC.64 R2, c[0x0][0x390] ;  /* 0x0000e400ff027b82 */ /* 0x000e220000000a00 */
[----:B------:R-:W1:Y:S01]  /*00a0*/  LDCU.64 UR4, c[0x0][0x358] ;  /* 0x00006b00ff0477ac */ /* 0x000e620008000a00 */
[----:B------:R-:W-:-:S06]  /*00b0*/  IADD3 R9, PT, PT, R9, -0x1, RZ ;  /* 0xffffffff09097810 */ /* 0x000fcc0007ffe0ff */
[----:B------:R-:W2:Y:S01]  /*00c0*/  LDC.64 R4, c[0x0][0x388] ;  /* 0x0000e200ff047b82 */ /* 0x000ea20000000a00 */
[----:B0-----:R-:W-:-:S06]  /*00d0*/  IMAD.WIDE.U32 R2, R9, 0x8, R2 ;  /* 0x0000000809027825 */ /* 0x001fcc00078e0002 */
[----:B-1----:R-:W3:Y:S01]  /*00e0*/  LDG.E.64 R2, desc[UR4][R2.64] ;  /* 0x0000000402027981 */ /* 0x002ee2000c1e1b00 */
[----:B--2---:R-:W-:-:S05]  /*00f0*/  IMAD.WIDE.U32 R4, R7, 0x8, R4 ;  /* 0x0000000807047825 */ /* 0x004fca00078e0004 */
[----:B------:R-:W3:Y:S02]  /*0100*/  LDG.E.64 R6, desc[UR4][R4.64] ;  /* 0x0000000404067981 */ /* 0x000ee4000c1e1b00 */
[----:B---3--:R-:W-:-:S05]  /*0110*/  IADD3 R6, P0, PT, R2, R6, RZ ;  /* 0x0000000602067210 */ /* 0x008fca0007f1e0ff */
[----:B------:R-:W-:-:S05]  /*0120*/  IMAD.X R7, R3, 0x1, R7, P0 ;  /* 0x0000000103077824 */ /* 0x000fca00000e0607 */
[----:B------:R-:W-:Y:S01]  /*0130*/  STG.E.64 desc[UR4][R4.64], R6 ;  /* 0x0000000604007986 */ /* 0x000fe2000c101b04 */
[----:B------:R-:W-:Y:S05]  /*0140*/  EXIT ;  /* 0x000000000000794d */ /* 0x000fea0003800000 */
.L_x_0:
[----:B------:R-:W-:-:S00]  /*0150*/  BRA `(.L_x_0) ;  /* 0xfffffffc00fc7947 */ /* 0x000fc0000383ffff */
[----:B------:R-:W-:-:S00]  /*0160*/  NOP ;  /* 0x0000000000007918 */ /* 0x000fc00000000000 */
        /* <DEDUP_REMOVED lines=9> */
.L_x_13:


//--------------------- .text._Z7kernel2Pli       --------------------------
	.section	.text._Z7kernel2Pli,"ax",@progbits
	.align	128
        .global         _Z7kernel2Pli
        .type           _Z7kernel2Pli,@function
        .size           _Z7kernel2Pli,(.L_x_14 - _Z7kernel2Pli)
        .other          _Z7kernel2Pli,@"STO_CUDA_ENTRY STV_DEFAULT"
_Z7kernel2Pli:
.text._Z7kernel2Pli:
[----:B------:R-:W-:Y:S01]  /*0000*/  LDC R1, c[0x0][0x37c] ;  /* 0x0000df00ff017b82 */ /* 0x000fe20000000800 */
[----:B------:R-:W0:Y:S07]  /*0010*/  S2R R2, SR_TID.X ;  /* 0x0000000000027919 */ /* 0x000e2e0000002100 */
[----:B------:R-:W1:Y:S02]  /*0020*/  LDC R0, c[0x0][0x388] ;  /* 0x0000e200ff007b82 */ /* 0x000e640000000800 */
[----:B-1----:R-:W-:-:S04]  /*0030*/  ISETP.GE.AND P0, PT, R0, 0x2, PT ;  /* 0x000000020000780c */ /* 0x002fc80003f06270 */
[----:B0-----:R-:W-:-:S13]  /*0040*/  ISETP.NE.OR P0, PT, R2, RZ, !P0 ;  /* 0x000000ff0200720c */ /* 0x001fda0004705670 */
[----:B------:R-:W-:Y:S05]  /*0050*/  @P0 EXIT ;  /* 0x000000000000094d */ /* 0x000fea0003800000 */
[----:B------:R-:W0:Y:S01]  /*0060*/  LDC.64 R2, c[0x0][0x380] ;  /* 0x0000e000ff027b82 */ /* 0x000e220000000a00 */
[C---:B------:R-:W-:Y:S01]  /*0070*/  VIADD R4, R0.reuse, 0xfffffffe ;  /* 0xfffffffe00047836 */ /* 0x040fe20000000000 */
[----:B------:R-:W1:Y:S01]  /*0080*/  LDCU.64 UR4, c[0x0][0x358] ;  /* 0x00006b00ff0477ac */ /* 0x000e620008000a00 */
[----:B------:R-:W-:Y:S02]  /*0090*/  VIADD R0, R0, 0xffffffff ;  /* 0xffffffff00007836 */ /* 0x000fe40000000000 */
[----:B------:R-:W-:Y:S01]  /*00a0*/  IMAD.MOV.U32 R24, RZ, RZ, 0x1 ;  /* 0x00000001ff187424 */ /* 0x000fe200078e00ff */
[----:B------:R-:W-:Y:S02]  /*00b0*/  ISETP.GE.U32.AND P0, PT, R4, 0xf, PT ;  /* 0x0000000f0400780c */ /* 0x000fe40003f06070 */
[----:B------:R-:W-:-:S11]  /*00c0*/  LOP3.LUT R26, R0, 0xf, RZ, 0xc0, !PT ;  /* 0x0000000f001a7812 */ /* 0x000fd600078ec0ff */
[----:B------:R-:W-:Y:S05]  /*00d0*/  @!P0 BRA `(.L_x_1) ;  /* 0x0000000400488947 */ /* 0x000fea0003800000 */
[----:B------:R-:W-:Y:S02]  /*00e0*/  HFMA2 R4, -RZ, RZ, 0, 3.814697265625e-06 ;  /* 0x00000040ff047431 */ /* 0x000fe400000001ff */
[----:B------:R-:W-:Y:S01]  /*00f0*/  IMAD.MOV.U32 R5, RZ, RZ, 0x0 ;  /* 0x00000000ff057424 */ /* 0x000fe200078e00ff */
[----:B------:R-:W-:Y:S02]  /*0100*/  LOP3.LUT R25, R0, 0xfffffff0, RZ, 0xc0, !PT ;  /* 0xfffffff000197812 */ /* 0x000fe400078ec0ff */
[----:B------:R-:W-:-:S03]  /*0110*/  MOV R24, RZ ;  /* 0x000000ff00187202 */ /* 0x000fc60000000f00 */
[----:B------:R-:W-:Y:S02]  /*0120*/  IMAD.MOV R25, RZ, RZ, -R25 ;  /* 0x000000ffff197224 */ /* 0x000fe400078e0a19 */
[----:B0-----:R-:W-:-:S04]  /*0130*/  IMAD.WIDE.U32 R4, R2, 0x1, R4 ;  /* 0x0000000102047825 */ /* 0x001fc800078e0004 */
[----:B------:R-:W-:Y:S02]  /*0140*/  IMAD.IADD R7, R5, 0x1, R3 ;  /* 0x0000000105077824 */ /* 0x000fe400078e0203 */
[----:B------:R-:W-:-:S07]  /*0150*/  IMAD.MOV.U32 R6, RZ, RZ, R4 ;  /* 0x000000ffff067224 */ /* 0x000fce00078e0004 */
.L_x_2:
[----:B--2---:R-:W-:Y:S02]  /*0160*/  IMAD.MOV.U32 R4, RZ, RZ, R6 ;  /* 0x000000ffff047224 */ /* 0x004fe400078e0006 */
[----:B------:R-:W-:-:S05]  /*0170*/  IMAD.MOV.U32 R5, RZ, RZ, R7 ;  /* 0x000000ffff057224 */ /* 0x000fca00078e0007 */
[----:B-1----:R-:W2:Y:S04]  /*0180*/  LDG.E.64 R6, desc[UR4][R4.64+-0x40] ;  /* 0xffffc00404067981 */ /* 0x002ea8000c1e1b00 */
[----:B------:R-:W2:Y:S04]  /*0190*/  LDG.E.64 R18, desc[UR4][R4.64+-0x38] ;  /* 0xffffc80404127981 */ /* 0x000ea8000c1e1b00 */
[----:B------:R-:W3:Y:S04]  /*01a0*/  LDG.E.64 R16, desc[UR4][R4.64+-0x30] ;  /* 0xffffd00404107981 */ /* 0x000ee8000c1e1b00 */
[----:B------:R-:W4:Y:S04]  /*01b0*/  LDG.E.64 R8, desc[UR4][R4.64+-0x28] ;  /* 0xffffd80404087981 */ /* 0x000f28000c1e1b00 */
[----:B------:R-:W5:Y:S04]  /*01c0*/  LDG.E.64 R14, desc[UR4][R4.64+-0x20] ;  /* 0xffffe004040e7981 */ /* 0x000f68000c1e1b00 */
[----:B------:R-:W5:Y:S04]  /*01d0*/  LDG.E.64 R10, desc[UR4][R4.64+-0x18] ;  /* 0xffffe804040a7981 */ /* 0x000f68000c1e1b00 */
[----:B------:R-:W5:Y:S04]  /*01e0*/  LDG.E.64 R12, desc[UR4][R4.64+-0x10] ;  /* 0xfffff004040c7981 */ /* 0x000f68000c1e1b00 */
[----:B------:R-:W5:Y:S01]  /*01f0*/  LDG.E.64 R20, desc[UR4][R4.64+-0x8] ;  /* 0xfffff80404147981 */ /* 0x000f62000c1e1b00 */
[----:B--2---:R-:W-:-:S04]  /*0200*/  IADD3 R6, P0, PT, R6, R18, RZ ;  /* 0x0000001206067210 */ /* 0x004fc80007f1e0ff */
[----:B------:R-:W-:Y:S02]  /*0210*/  IADD3.X R7, PT, PT, R7, R19, RZ, P0, !PT ;  /* 0x0000001307077210 */ /* 0x000fe400007fe4ff */
[----:B---3--:R-:W-:Y:S01]  /*0220*/  IADD3 R28, P0, PT, R16, R6, RZ ;  /* 0x00000006101c7210 */ /* 0x008fe20007f1e0ff */
[----:B------:R-:W2:Y:S04]  /*0230*/  LDG.E.64 R18, desc[UR4][R4.64] ;  /* 0x0000000404127981 */ /* 0x000ea8000c1e1b00 */
[----:B------:R-:W-:Y:S01]  /*0240*/  IMAD.X R29, R17, 0x1, R7, P0 ;  /* 0x00000001111d7824 */ /* 0x000fe200000e0607 */
[----:B----4-:R-:W-:Y:S01]  /*0250*/  IADD3 R8, P0, PT, R8, R28, RZ ;  /* 0x0000001c08087210 */ /* 0x010fe20007f1e0ff */
[----:B------:R0:W-:Y:S04]  /*0260*/  STG.E.64 desc[UR4][R4.64+-0x38], R6 ;  /* 0xffffc80604007986 */ /* 0x0001e8000c101b04 */
[----:B------:R-:W-:Y:S01]  /*0270*/  IMAD.X R9, R9, 0x1, R29, P0 ;  /* 0x0000000109097824 */ /* 0x000fe200000e061d */
[----:B-----5:R-:W-:Y:S01]  /*0280*/  IADD3 R22, P0, PT, R14, R8, RZ ;  /* 0x000000080e167210 */ /* 0x020fe20007f1e0ff */
[----:B------:R-:W-:Y:S04]  /*0290*/  STG.E.64 desc[UR4][R4.64+-0x30], R28 ;  /* 0xffffd01c04007986 */ /* 0x000fe8000c101b04 */
[----:B------:R-:W-:Y:S01]  /*02a0*/  IMAD.X R23, R15, 0x1, R9, P0 ;  /* 0x000000010f177824 */ /* 0x000fe200000e0609 */
[----:B0-----:R-:W3:Y:S01]  /*02b0*/  LDG.E.64 R6, desc[UR4][R4.64+0x8] ;  /* 0x0000080404067981 */ /* 0x001ee2000c1e1b00 */
[----:B------:R-:W-:-:S03]  /*02c0*/  IADD3 R14, P0, PT, R10, R22, RZ ;  /* 0x000000160a0e7210 */ /* 0x000fc60007f1e0ff */
[----:B------:R0:W-:Y:S01]  /*02d0*/  STG.E.64 desc[UR4][R4.64+-0x28], R8 ;  /* 0xffffd80804007986 */ /* 0x0001e2000c101b04 */
[----:B------:R-:W-:Y:S02]  /*02e0*/  IADD3.X R15, PT, PT, R11, R23, RZ, P0, !PT ;  /* 0x000000170b0f7210 */ /* 0x000fe400007fe4ff */
[----:B------:R-:W-:Y:S01]  /*02f0*/  IADD3 R16, P0, PT, R12, R14, RZ ;  /* 0x0000000e0c107210 */ /* 0x000fe20007f1e0ff */
[----:B------:R-:W4:Y:S04]  /*0300*/  LDG.E.64 R10, desc[UR4][R4.64+0x18] ;  /* 0x00001804040a7981 */ /* 0x000f28000c1e1b00 */
[----:B0-----:R-:W5:Y:S01]  /*0310*/  LDG.E.64 R8, desc[UR4][R4.64+0x10] ;  /* 0x0000100404087981 */ /* 0x001f62000c1e1b00 */
[----:B------:R-:W-:-:S03]  /*0320*/  IMAD.X R17, R13, 0x1, R15, P0 ;  /* 0x000000010d117824 */ /* 0x000fc600000e060f */
[----:B------:R-:W4:Y:S01]  /*0330*/  LDG.E.64 R12, desc[UR4][R4.64+0x20] ;  /* 0x00002004040c7981 */ /* 0x000f22000c1e1b00 */
[----:B------:R-:W-:-:S03]  /*0340*/  IADD3 R28, P0, PT, R20, R16, RZ ;  /* 0x00000010141c7210 */ /* 0x000fc60007f1e0ff */
[----:B------:R0:W-:Y:S02]  /*0350*/  STG.E.64 desc[UR4][R4.64+-0x18], R14 ;  /* 0xffffe80e04007986 */ /* 0x0001e4000c101b04 */
[----:B------:R-:W-:Y:S02]  /*0360*/  IMAD.X R29, R21, 0x1, R17, P0 ;  /* 0x00000001151d7824 */ /* 0x000fe400000e0611 */
[----:B------:R1:W-:Y:S04]  /*0370*/  STG.E.64 desc[UR4][R4.64+-0x10], R16 ;  /* 0xfffff01004007986 */ /* 0x0003e8000c101b04 */
[----:B------:R-:W4:Y:S04]  /*0380*/  LDG.E.64 R20, desc[UR4][R4.64+0x38] ;  /* 0x0000380404147981 */ /* 0x000f28000c1e1b00 */
[----:B------:R1:W-:Y:S04]  /*0390*/  STG.E.64 desc[UR4][R4.64+-0x20], R22 ;  /* 0xffffe01604007986 */ /* 0x0003e8000c101b04 */
[----:B0-----:R-:W4:Y:S04]  /*03a0*/  LDG.E.64 R14, desc[UR4][R4.64+0x28] ;  /* 0x00002804040e7981 */ /* 0x001f28000c1e1b00 */
[----:B-1----:R-:W4:Y:S04]  /*03b0*/  LDG.E.64 R16, desc[UR4][R4.64+0x30] ;  /* 0x0000300404107981 */ /* 0x002f28000c1e1b00 */
[----:B------:R-:W4:Y:S01]  /*03c0*/  LDG.E.64 R22, desc[UR4][R4.64+0x40] ;  /* 0x0000400404167981 */ /* 0x000f22000c1e1b00 */
[----:B------:R-:W-:-:S03]  /*03d0*/  IADD3 R25, PT, PT, R25, 0x10, RZ ;  /* 0x0000001019197810 */ /* 0x000fc60007ffe0ff */
[----:B------:R-:W-:Y:S01]  /*03e0*/  STG.E.64 desc[UR4][R4.64+-0x8], R28 ;  /* 0xfffff81c04007986 */ /* 0x000fe2000c101b04 */
[----:B------:R-:W-:Y:S01]  /*03f0*/  VIADD R24, R24, 0x10 ;  /* 0x0000001018187836 */ /* 0x000fe20000000000 */
[----:B--2---:R-:W-:-:S05]  /*0400*/  IADD3 R18, P0, PT, R18, R28, RZ ;  /* 0x0000001c12127210 */ /* 0x004fca0007f1e0ff */
[----:B------:R-:W-:Y:S01]  /*0410*/  IMAD.X R19, R19, 0x1, R29, P0 ;  /* 0x0000000113137824 */ /* 0x000fe200000e061d */
[----:B---3--:R-:W-:-:S04]  /*0420*/  IADD3 R6, P0, PT, R6, R18, RZ ;  /* 0x0000001206067210 */ /* 0x008fc80007f1e0ff */
[----:B------:R-:W-:Y:S02]  /*0430*/  IADD3.X R7, PT, PT, R7, R19, RZ, P0, !PT ;  /* 0x0000001307077210 */ /* 0x000fe400007fe4ff */
[----:B-----5:R-:W-:-:S05]  /*0440*/  IADD3 R8, P0, PT, R8, R6, RZ ;  /* 0x0000000608087210 */ /* 0x020fca0007f1e0ff */
[----:B------:R-:W-:Y:S01]  /*0450*/  IMAD.X R9, R9, 0x1, R7, P0 ;  /* 0x0000000109097824 */ /* 0x000fe200000e0607 */
[----:B----4-:R-:W-:-:S05]  /*0460*/  IADD3 R10, P0, PT, R10, R8, RZ ;  /* 0x000000080a0a7210 */ /* 0x010fca0007f1e0ff */
[----:B------:R-:W-:Y:S01]  /*0470*/  IMAD.X R11, R11, 0x1, R9, P0 ;  /* 0x000000010b0b7824 */ /* 0x000fe200000e0609 */
[----:B------:R-:W-:-:S05]  /*0480*/  IADD3 R12, P0, PT, R12, R10, RZ ;  /* 0x0000000a0c0c7210 */ /* 0x000fca0007f1e0ff */
[----:B------:R-:W-:Y:S01]  /*0490*/  IMAD.X R13, R13, 0x1, R11, P0 ;  /* 0x000000010d0d7824 */ /* 0x000fe200000e060b */
[----:B------:R-:W-:-:S04]  /*04a0*/  IADD3 R14, P0, PT, R14, R12, RZ ;  /* 0x0000000c0e0e7210 */ /* 0x000fc80007f1e0ff */
[----:B------:R-:W-:Y:S02]  /*04b0*/  IADD3.X R15, PT, PT, R15, R13, RZ, P0, !PT ;  /* 0x0000000d0f0f7210 */ /* 0x000fe400007fe4ff */
[----:B------:R-:W-:Y:S01]  /*04c0*/  IADD3 R16, P0, PT, R16, R14, RZ ;  /* 0x0000000e10107210 */ /* 0x000fe20007f1e0ff */
[----:B------:R0:W-:Y:S04]  /*04d0*/  STG.E.64 desc[UR4][R4.64], R18 ;  /* 0x0000001204007986 */ /* 0x0001e8000c101b04 */
[----:B------:R-:W-:Y:S01]  /*04e0*/  IMAD.X R17, R17, 0x1, R15, P0 ;  /* 0x0000000111117824 */ /* 0x000fe200000e060f */
[----:B0-----:R-:W-:-:S05]  /*04f0*/  IADD3 R18, P0, PT, R20, R16, RZ ;  /* 0x0000001014127210 */ /* 0x001fca0007f1e0ff */
[----:B------:R-:W-:Y:S01]  /*0500*/  IMAD.X R19, R21, 0x1, R17, P0 ;  /* 0x0000000115137824 */ /* 0x000fe200000e0611 */
[----:B------:R-:W-:-:S05]  /*0510*/  IADD3 R20, P0, PT, R22, R18, RZ ;  /* 0x0000001216147210 */ /* 0x000fca0007f1e0ff */
[----:B------:R-:W-:Y:S01]  /*0520*/  IMAD.X R21, R23, 0x1, R19, P0 ;  /* 0x0000000117157824 */ /* 0x000fe200000e0613 */
[----:B------:R-:W-:Y:S01]  /*0530*/  ISETP.NE.AND P0, PT, R25, RZ, PT ;  /* 0x000000ff1900720c */ /* 0x000fe20003f05270 */
[----:B------:R0:W-:Y:S04]  /*0540*/  STG.E.64 desc[UR4][R4.64+0x8], R6 ;  /* 0x0000080604007986 */ /* 0x0001e8000c101b04 */
[----:B------:R2:W-:Y:S04]  /*0550*/  STG.E.64 desc[UR4][R4.64+0x10], R8 ;  /* 0x0000100804007986 */ /* 0x0005e8000c101b04 */
[----:B------:R2:W-:Y:S04]  /*0560*/  STG.E.64 desc[UR4][R4.64+0x18], R10 ;  /* 0x0000180a04007986 */ /* 0x0005e8000c101b04 */
[----:B------:R2:W-:Y:S01]  /*0570*/  STG.E.64 desc[UR4][R4.64+0x20], R12 ;  /* 0x0000200c04007986 */ /* 0x0005e2000c101b04 */
[----:B0-----:R-:W-:-:S03]  /*0580*/  IADD3 R6, P1, PT, R4, 0x80, RZ ;  /* 0x0000008004067810 */ /* 0x001fc60007f3e0ff */
[----:B------:R2:W-:Y:S04]  /*0590*/  STG.E.64 desc[UR4][R4.64+0x28], R14 ;  /* 0x0000280e04007986 */ /* 0x0005e8000c101b04 */
[----:B------:R2:W-:Y:S01]  /*05a0*/  STG.E.64 desc[UR4][R4.64+0x30], R16 ;  /* 0x0000301004007986 */ /* 0x0005e2000c101b04 */
[----:B------:R-:W-:-:S03]  /*05b0*/  IMAD.X R7, RZ, RZ, R5, P1 ;  /* 0x000000ffff077224 */ /* 0x000fc600008e0605 */
[----:B------:R2:W-:Y:S04]  /*05c0*/  STG.E.64 desc[UR4][R4.64+0x38], R18 ;  /* 0x0000381204007986 */ /* 0x0005e8000c101b04 */
[----:B------:R2:W-:Y:S01]  /*05d0*/  STG.E.64 desc[UR4][R4.64+0x40], R20 ;  /* 0x0000401404007986 */ /* 0x0005e2000c101b04 */
[----:B------:R-:W-:Y:S05]  /*05e0*/  @P0 BRA `(.L_x_2) ;  /* 0xfffffff800dc0947 */ /* 0x000fea000383ffff */
[----:B------:R-:W-:-:S07]  /*05f0*/  VIADD R24, R24, 0x1 ;  /* 0x0000000118187836 */ /* 0x000fce0000000000 */
.L_x_1:
[----:B------:R-:W-:-:S13]  /*0600*/  ISETP.NE.AND P0, PT, R26, RZ, PT ;  /* 0x000000ff1a00720c */ /* 0x000fda0003f05270 */
[----:B-1----:R-:W-:Y:S05]  /*0610*/  @!P0 EXIT ;  /* 0x000000000000894d */ /* 0x002fea0003800000 */
[----:B------:R-:W-:Y:S02]  /*0620*/  ISETP.GE.U32.AND P1, PT, R26, 0x8, PT ;  /* 0x000000081a00780c */ /* 0x000fe40003f26070 */
[----:B--2---:R-:W-:-:S04]  /*0630*/  LOP3.LUT R16, R0, 0x7, RZ, 0xc0, !PT ;  /* 0x0000000700107812 */ /* 0x004fc800078ec0ff */
[----:B------:R-:W-:-:S07]  /*0640*/  ISETP.NE.AND P0, PT, R16, RZ, PT ;  /* 0x000000ff1000720c */ /* 0x000fce0003f05270 */
[----:B------:R-:W-:Y:S06]  /*0650*/  @!P1 BRA `(.L_x_3) ;  /* 0x0000000000dc9947 */ /* 0x000fec0003800000 */
[----:B------:R-:W1:Y:S02]  /*0660*/  LDC.64 R4, c[0x0][0x380] ;  /* 0x0000e000ff047b82 */ /* 0x000e640000000a00 */
[----:B-1----:R-:W-:-:S04]  /*0670*/  IMAD.WIDE R6, R24, 0x8, R4 ;  /* 0x0000000818067825 */ /* 0x002fc800078e0204 */
[C---:B------:R-:W-:Y:S01]  /*0680*/  IMAD.WIDE.U32 R8, R24.reuse, 0x8, R4 ;  /* 0x0000000818087825 */ /* 0x040fe200078e0004 */
[----:B------:R-:W2:Y:S04]  /*0690*/  LDG.E.64 R10, desc[UR4][R6.64+-0x8] ;  /* 0xfffff804060a7981 */ /* 0x000ea8000c1e1b00 */
[----:B------:R-:W2:Y:S01]  /*06a0*/  LDG.E.64 R12, desc[UR4][R8.64] ;  /* 0x00000004080c7981 */ /* 0x000ea2000c1e1b00 */
[----:B------:R-:W-:-:S05]  /*06b0*/  IADD3 R15, PT, PT, R24, 0x1, RZ ;  /* 0x00000001180f7810 */ /* 0x000fca0007ffe0ff */
[----:B------:R-:W-:Y:S01]  /*06c0*/  IMAD.WIDE.U32 R14, R15, 0x8, R4 ;  /* 0x000000080f0e7825 */ /* 0x000fe200078e0004 */
[----:B--2---:R-:W-:-:S05]  /*06d0*/  IADD3 R20, P1, PT, R10, R12, RZ ;  /* 0x0000000c0a147210 */ /* 0x004fca0007f3e0ff */
[----:B------:R-:W-:-:S05]  /*06e0*/  IMAD.X R21, R11, 0x1, R13, P1 ;  /* 0x000000010b157824 */ /* 0x000fca00008e060d */
[----:B------:R1:W-:Y:S04]  /*06f0*/  STG.E.64 desc[UR4][R8.64], R20 ;  /* 0x0000001408007986 */ /* 0x0003e8000c101b04 */
[----:B------:R-:W2:Y:S01]  /*0700*/  LDG.E.64 R10, desc[UR4][R14.64] ;  /* 0x000000040e0a7981 */ /* 0x000ea2000c1e1b00 */
[----:B------:R-:W-:Y:S01]  /*0710*/  VIADD R13, R24, 0x2 ;  /* 0x00000002180d7836 */ /* 0x000fe20000000000 */
[----:B--2---:R-:W-:-:S05]  /*0720*/  IADD3 R22, P1, PT, R10, R20, RZ ;  /* 0x000000140a167210 */ /* 0x004fca0007f3e0ff */
[----:B------:R-:W-:Y:S02]  /*0730*/  IMAD.X R23, R11, 0x1, R21, P1 ;  /* 0x000000010b177824 */ /* 0x000fe400008e0615 */
[----:B------:R-:W-:-:S03]  /*0740*/  IMAD.WIDE.U32 R10, R13, 0x8, R4 ;  /* 0x000000080d0a7825 */ /* 0x000fc600078e0004 */
[----:B------:R2:W-:Y:S04]  /*0750*/  STG.E.64 desc[UR4][R14.64], R22 ;  /* 0x000000160e007986 */ /* 0x0005e8000c101b04 */
[----:B------:R-:W3:Y:S04]  /*0760*/  LDG.E.64 R12, desc[UR4][R6.64+0x8] ;  /* 0x00000804060c7981 */ /* 0x000ee8000c1e1b00 */
[----:B------:R-:W3:Y:S01]  /*0770*/  LDG.E.64 R18, desc[UR4][R10.64] ;  /* 0x000000040a127981 */ /* 0x000ee2000c1e1b00 */
[----:B------:R-:W-:Y:S02]  /*0780*/  IADD3 R17, PT, PT, R24, 0x3, RZ ;  /* 0x0000000318117810 */ /* 0x000fe40007ffe0ff */
[----:B---3--:R-:W-:-:S05]  /*0790*/  IADD3 R26, P1, PT, R12, R18, RZ ;  /* 0x000000120c1a7210 */ /* 0x008fca0007f3e0ff */
[----:B------:R-:W-:Y:S02]  /*07a0*/  IMAD.X R27, R13, 0x1, R19, P1 ;  /* 0x000000010d1b7824 */ /* 0x000fe400008e0613 */
[----:B------:R-:W-:-:S03]  /*07b0*/  IMAD.WIDE.U32 R12, R17, 0x8, R4 ;  /* 0x00000008110c7825 */ /* 0x000fc600078e0004 */
[----:B------:R3:W-:Y:S04]  /*07c0*/  STG.E.64 desc[UR4][R10.64], R26 ;  /* 0x0000001a0a007986 */ /* 0x0007e8000c101b04 */
[----:B------:R-:W4:Y:S04]  /*07d0*/  LDG.E.64 R18, desc[UR4][R6.64+0x10] ;  /* 0x0000100406127981 */ /* 0x000f28000c1e1b00 */
[----:B-1----:R-:W4:Y:S01]  /*07e0*/  LDG.E.64 R20, desc[UR4][R12.64] ;  /* 0x000000040c147981 */ /* 0x002f22000c1e1b00 */
[----:B--2---:R-:W-:-:S04]  /*07f0*/  VIADD R15, R24, 0x4 ;  /* 0x00000004180f7836 */ /* 0x004fc80000000000 */
[----:B------:R-:W-:Y:S01]  /*0800*/  IMAD.WIDE.U32 R14, R15, 0x8, R4 ;  /* 0x000000080f0e7825 */ /* 0x000fe200078e0004 */
[----:B----4-:R-:W-:-:S05]  /*0810*/  IADD3 R28, P1, PT, R18, R20, RZ ;  /* 0x00000014121c7210 */ /* 0x010fca0007f3e0ff */
[----:B------:R-:W-:-:S05]  /*0820*/  IMAD.X R29, R19, 0x1, R21, P1 ;  /* 0x00000001131d7824 */ /* 0x000fca00008e0615 */
[----:B------:R1:W-:Y:S04]  /*0830*/  STG.E.64 desc[UR4][R12.64], R28 ;  /* 0x0000001c0c007986 */ /* 0x0003e8000c101b04 */
[----:B------:R-:W2:Y:S04]  /*0840*/  LDG.E.64 R18, desc[UR4][R6.64+0x18] ;  /* 0x0000180406127981 */ /* 0x000ea8000c1e1b00 */
[----:B------:R-:W2:Y:S01]  /*0850*/  LDG.E.64 R20, desc[UR4][R14.64] ;  /* 0x000000040e147981 */ /* 0x000ea2000c1e1b00 */
[----:B---3--:R-:W-:-:S05]  /*0860*/  IADD3 R11, PT, PT, R24, 0x5, RZ ;  /* 0x00000005180b7810 */ /* 0x008fca0007ffe0ff */
[----:B------:R-:W-:Y:S01]  /*0870*/  IMAD.WIDE.U32 R10, R11, 0x8, R4 ;  /* 0x000000080b0a7825 */ /* 0x000fe200078e0004 */
[----:B--2---:R-:W-:-:S05]  /*0880*/  IADD3 R22, P1, PT, R18, R20, RZ ;  /* 0x0000001412167210 */ /* 0x004fca0007f3e0ff */
[----:B------:R-:W-:-:S05]  /*0890*/  IMAD.X R23, R19, 0x1, R21, P1 ;  /* 0x0000000113177824 */ /* 0x000fca00008e0615 */
[----:B------:R2:W-:Y:S04]  /*08a0*/  STG.E.64 desc[UR4][R14.64], R22 ;  /* 0x000000160e007986 */ /* 0x0005e8000c101b04 */
[----:B------:R-:W3:Y:S04]  /*08b0*/  LDG.E.64 R18, desc[UR4][R6.64+0x20] ;  /* 0x0000200406127981 */ /* 0x000ee8000c1e1b00 */
[----:B------:R-:W3:Y:S01]  /*08c0*/  LDG.E.64 R20, desc[UR4][R10.64] ;  /* 0x000000040a147981 */ /* 0x000ee2000c1e1b00 */
[----:B-1----:R-:W-:-:S04]  /*08d0*/  VIADD R13, R24, 0x6 ;  /* 0x00000006180d7836 */ /* 0x002fc80000000000 */
[----:B------:R-:W-:Y:S01]  /*08e0*/  IMAD.WIDE.U32 R12, R13, 0x8, R4 ;  /* 0x000000080d0c7825 */ /* 0x000fe200078e0004 */
[----:B---3--:R-:W-:-:S05]  /*08f0*/  IADD3 R20, P1, PT, R18, R20, RZ ;  /* 0x0000001412147210 */ /* 0x008fca0007f3e0ff */
[----:B------:R-:W-:-:S05]  /*0900*/  IMAD.X R21, R19, 0x1, R21, P1 ;  /* 0x0000000113157824 */ /* 0x000fca00008e0615 */
[----:B------:R1:W-:Y:S04]  /*0910*/  STG.E.64 desc[UR4][R10.64], R20 ;  /* 0x000000140a007986 */ /* 0x0003e8000c101b04 */
[----:B------:R-:W3:Y:S04]  /*0920*/  LDG.E.64 R4, desc[UR4][R6.64+0x28] ;  /* 0x0000280406047981 */ /* 0x000ee8000c1e1b00 */
[----:B------:R-:W3:Y:S02]  /*0930*/  LDG.E.64 R18, desc[UR4][R12.64] ;  /* 0x000000040c127981 */ /* 0x000ee4000c1e1b00 */
[----:B---3--:R-:W-:-:S04]  /*0940*/  IADD3 R18, P1, PT, R4, R18, RZ ;  /* 0x0000001204127210 */ /* 0x008fc80007f3e0ff */
[----:B------:R-:W-:-:S05]  /*0950*/  IADD3.X R19, PT, PT, R5, R19, RZ, P1, !PT ;  /* 0x0000001305137210 */ /* 0x000fca0000ffe4ff */
[----:B------:R1:W-:Y:S04]  /*0960*/  STG.E.64 desc[UR4][R12.64], R18 ;  /* 0x000000120c007986 */ /* 0x0003e8000c101b04 */
[----:B------:R-:W3:Y:S04]  /*0970*/  LDG.E.64 R4, desc[UR4][R6.64+0x30] ;  /* 0x0000300406047981 */ /* 0x000ee8000c1e1b00 */
[----:B--2---:R-:W3:Y:S01]  /*0980*/  LDG.E.64 R14, desc[UR4][R8.64+0x38] ;  /* 0x00003804080e7981 */ /* 0x004ee2000c1e1b00 */
[----:B------:R-:W-:Y:S01]  /*0990*/  VIADD R24, R24, 0x8 ;  /* 0x0000000818187836 */ /* 0x000fe20000000000 */
[----:B---3--:R-:W-:-:S05]  /*09a0*/  IADD3 R4, P1, PT, R4, R14, RZ ;  /* 0x0000000e04047210 */ /* 0x008fca0007f3e0ff */
[----:B------:R-:W-:-:S05]  /*09b0*/  IMAD.X R5, R5, 0x1, R15, P1 ;  /* 0x0000000105057824 */ /* 0x000fca00008e060f */
[----:B------:R1:W-:Y:S03]  /*09c0*/  STG.E.64 desc[UR4][R8.64+0x38], R4 ;  /* 0x0000380408007986 */ /* 0x0003e6000c101b04 */
.L_x_3:
[----:B------:R-:W-:Y:S05]  /*09d0*/  @!P0 EXIT ;  /* 0x000000000000894d */ /* 0x000fea0003800000 */
[----:B------:R-:W-:Y:S02]  /*09e0*/  ISETP.GE.U32.AND P1, PT, R16, 0x4, PT ;  /* 0x000000041000780c */ /* 0x000fe40003f26070 */
[----:B------:R-:W-:-:S04]  /*09f0*/  LOP3.LUT R0, R0, 0x3, RZ, 0xc0, !PT ;  /* 0x0000000300007812 */ /* 0x000fc800078ec0ff */
[----:B------:R-:W-:-:S07]  /*0a00*/  ISETP.NE.AND P0, PT, R0, RZ, PT ;  /* 0x000000ff0000720c */ /* 0x000fce0003f05270 */
[----:B------:R-:W-:Y:S06]  /*0a10*/  @!P1 BRA `(.L_x_4) ;  /* 0x00000000006c9947 */ /* 0x000fec0003800000 */
[----:B------:R-:W2:Y:S02]  /*0a20*/  LDC.64 R16, c[0x0][0x380] ;  /* 0x0000e000ff107b82 */ /* 0x000ea40000000a00 */
[----:B--2---:R-:W-:-:S04]  /*0a30*/  IMAD.WIDE R6, R24, 0x8, R16 ;  /* 0x0000000818067825 */ /* 0x004fc800078e0210 */
[C---:B-1----:R-:W-:Y:S01]  /*0a40*/  IMAD.WIDE.U32 R4, R24.reuse, 0x8, R16 ;  /* 0x0000000818047825 */ /* 0x042fe200078e0010 */
[----:B------:R-:W2:Y:S04]  /*0a50*/  LDG.E.64 R8, desc[UR4][R6.64+-0x8] ;  /* 0xfffff80406087981 */ /* 0x000ea8000c1e1b00 */
[----:B------:R-:W2:Y:S01]  /*0a60*/  LDG.E.64 R10, desc[UR4][R4.64] ;  /* 0x00000004040a7981 */ /* 0x000ea2000c1e1b00 */
[----:B------:R-:W-:-:S04]  /*0a70*/  VIADD R19, R24, 0x1 ;  /* 0x0000000118137836 */ /* 0x000fc80000000000 */
[----:B------:R-:W-:Y:S01]  /*0a80*/  IMAD.WIDE.U32 R18, R19, 0x8, R16 ;  /* 0x0000000813127825 */ /* 0x000fe200078e0010 */
[----:B--2---:R-:W-:-:S04]  /*0a90*/  IADD3 R12, P1, PT, R8, R10, RZ ;  /* 0x0000000a080c7210 */ /* 0x004fc80007f3e0ff */
[----:B------:R-:W-:-:S05]  /*0aa0*/  IADD3.X R13, PT, PT, R9, R11, RZ, P1, !PT ;  /* 0x0000000b090d7210 */ /* 0x000fca0000ffe4ff */
[----:B------:R2:W-:Y:S04]  /*0ab0*/  STG.E.64 desc[UR4][R4.64], R12 ;  /* 0x0000000c04007986 */ /* 0x0005e8000c101b04 */
[----:B------:R-:W3:Y:S01]  /*0ac0*/  LDG.E.64 R8, desc[UR4][R18.64] ;  /* 0x0000000412087981 */ /* 0x000ee2000c1e1b00 */
[----:B------:R-:W-:-:S04]  /*0ad0*/  VIADD R21, R24, 0x2 ;  /* 0x0000000218157836 */ /* 0x000fc80000000000 */
[----:B------:R-:W-:Y:S01]  /*0ae0*/  IMAD.WIDE.U32 R20, R21, 0x8, R16 ;  /* 0x0000000815147825 */ /* 0x000fe200078e0010 */
[----:B---3--:R-:W-:-:S05]  /*0af0*/  IADD3 R14, P1, PT, R8, R12, RZ ;  /* 0x0000000c080e7210 */ /* 0x008fca0007f3e0ff */
[----:B------:R-:W-:-:S05]  /*0b00*/  IMAD.X R15, R9, 0x1, R13, P1 ;  /* 0x00000001090f7824 */ /* 0x000fca00008e060d */
[----:B------:R2:W-:Y:S04]  /*0b10*/  STG.E.64 desc[UR4][R18.64], R14 ;  /* 0x0000000e12007986 */ /* 0x0005e8000c101b04 */
[----:B------:R-:W3:Y:S04]  /*0b20*/  LDG.E.64 R8, desc[UR4][R6.64+0x8] ;  /* 0x0000080406087981 */ /* 0x000ee8000c1e1b00 */
[----:B------:R-:W3:Y:S02]  /*0b30*/  LDG.E.64 R10, desc[UR4][R20.64] ;  /* 0x00000004140a7981 */ /* 0x000ee4000c1e1b00 */
[----:B---3--:R-:W-:-:S05]  /*0b40*/  IADD3 R16, P1, PT, R8, R10, RZ ;  /* 0x0000000a08107210 */ /* 0x008fca0007f3e0ff */
[----:B------:R-:W-:-:S05]  /*0b50*/  IMAD.X R17, R9, 0x1, R11, P1 ;  /* 0x0000000109117824 */ /* 0x000fca00008e060b */
[----:B------:R2:W-:Y:S04]  /*0b60*/  STG.E.64 desc[UR4][R20.64], R16 ;  /* 0x0000001014007986 */ /* 0x0005e8000c101b04 */
[----:B------:R-:W3:Y:S04]  /*0b70*/  LDG.E.64 R8, desc[UR4][R6.64+0x10] ;  /* 0x0000100406087981 */ /* 0x000ee8000c1e1b00 */
[----:B------:R-:W3:Y:S01]  /*0b80*/  LDG.E.64 R10, desc[UR4][R4.64+0x18] ;  /* 0x00001804040a7981 */ /* 0x000ee2000c1e1b00 */
[----:B------:R-:W-:Y:S01]  /*0b90*/  VIADD R24, R24, 0x4 ;  /* 0x0000000418187836 */ /* 0x000fe20000000000 */
[----:B---3--:R-:W-:-:S04]  /*0ba0*/  IADD3 R8, P1, PT, R8, R10, RZ ;  /* 0x0000000a08087210 */ /* 0x008fc80007f3e0ff */
[----:B------:R-:W-:-:S05]  /*0bb0*/  IADD3.X R9, PT, PT, R9, R11, RZ, P1, !PT ;  /* 0x0000000b09097210 */ /* 0x000fca0000ffe4ff */
[----:B------:R2:W-:Y:S04]  /*0bc0*/  STG.E.64 desc[UR4][R4.64+0x18], R8 ;  /* 0x0000180804007986 */ /* 0x0005e8000c101b04 */
.L_x_4:
[----:B------:R-:W-:Y:S05]  /*0bd0*/  @!P0 EXIT ;  /* 0x000000000000894d */ /* 0x000fea0003800000 */
[----:B-12---:R-:W1:Y:S01]  /*0be0*/  LDC.64 R4, c[0x0][0x380] ;  /* 0x0000e000ff047b82 */ /* 0x006e620000000a00 */
[----:B0-----:R-:W-:Y:S01]  /*0bf0*/  IADD3 R8, P0, PT, R2, -0x8, RZ ;  /* 0xfffffff802087810 */ /* 0x001fe20007f1e0ff */
[----:B------:R-:W-:-:S03]  /*0c00*/  IMAD.MOV R0, RZ, RZ, -R0 ;  /* 0x000000ffff007224 */ /* 0x000fc600078e0a00 */
[----:B------:R-:W-:Y:S01]  /*0c10*/  IADD3.X R9, PT, PT, R3, -0x1, RZ, P0, !PT ;  /* 0xffffffff03097810 */ /* 0x000fe200007fe4ff */
[----:B-1----:R-:W-:-:S04]  /*0c20*/  IMAD.WIDE.U32 R4, R24, 0x8, R4 ;  /* 0x0000000818047825 */ /* 0x002fc800078e0004 */
[----:B------:R-:W-:Y:S01]  /*0c30*/  IMAD.MOV.U32 R10, RZ, RZ, R4 ;  /* 0x000000ffff0a7224 */ /* 0x000fe200078e0004 */
[----:B------:R-:W-:-:S07]  /*0c40*/  MOV R11, R5 ;  /* 0x00000005000b7202 */ /* 0x000fce0000000f00 */
.L_x_5:
[----:B------:R-:W-:Y:S01]  /*0c50*/  IMAD.WIDE R2, R24, 0x8, R8 ;  /* 0x0000000818027825 */ /* 0x000fe200078e0208 */
[----:B0-----:R-:W-:-:S03]  /*0c60*/  MOV R7, R11 ;  /* 0x0000000b00077202 */ /* 0x001fc60000000f00 */
[----:B------:R-:W-:Y:S02]  /*0c70*/  IMAD.MOV.U32 R6, RZ, RZ, R10 ;  /* 0x000000ffff067224 */ /* 0x000fe400078e000a */
[----:B------:R-:W2:Y:S04]  /*0c80*/  LDG.E.64 R2, desc[UR4][R2.64] ;  /* 0x0000000402027981 */ /* 0x000ea8000c1e1b00 */
[----:B------:R-:W2:Y:S01]  /*0c90*/  LDG.E.64 R4, desc[UR4][R6.64] ;  /* 0x0000000406047981 */ /* 0x000ea2000c1e1b00 */
[----:B------:R-:W-:Y:S01]  /*0ca0*/  VIADD R0, R0, 0x1 ;  /* 0x0000000100007836 */ /* 0x000fe20000000000 */
[----:B------:R-:W-:Y:S01]  /*0cb0*/  IADD3 R10, P1, PT, R6, 0x8, RZ ;  /* 0x00000008060a7810 */ /* 0x000fe20007f3e0ff */
[----:B------:R-:W-:-:S03]  /*0cc0*/  VIADD R24, R24, 0x1 ;  /* 0x0000000118187836 */ /* 0x000fc60000000000 */
[----:B------:R-:W-:Y:S02]  /*0cd0*/  IADD3.X R11, PT, PT, RZ, R7, RZ, P1, !PT ;  /* 0x00000007ff0b7210 */ /* 0x000fe40000ffe4ff */
[----:B--2---:R-:W-:-:S05]  /*0ce0*/  IADD3 R4, P0, PT, R2, R4, RZ ;  /* 0x0000000402047210 */ /* 0x004fca0007f1e0ff */
[----:B------:R-:W-:Y:S01]  /*0cf0*/  IMAD.X R5, R3, 0x1, R5, P0 ;  /* 0x0000000103057824 */ /* 0x000fe200000e0605 */
[----:B------:R-:W-:-:S04]  /*0d00*/  ISETP.NE.AND P0, PT, R0, RZ, PT ;  /* 0x000000ff0000720c */ /* 0x000fc80003f05270 */
[----:B------:R0:W-:Y:S09]  /*0d10*/  STG.E.64 desc[UR4][R6.64], R4 ;  /* 0x0000000406007986 */ /* 0x0001f2000c101b04 */
[----:B------:R-:W-:Y:S05]  /*0d20*/  @P0 BRA `(.L_x_5) ;  /* 0xfffffffc00c80947 */ /* 0x000fea000383ffff */
[----:B------:R-:W-:Y:S05]  /*0d30*/  EXIT ;  /* 0x000000000000794d */ /* 0x000fea0003800000 */
.L_x_6:
        /* <DEDUP_REMOVED lines=12> */
.L_x_14:


//--------------------- .text._Z7kernel1iiPlS_    --------------------------
	.section	.text._Z7kernel1iiPlS_,"ax",@progbits
	.align	128
        .global         _Z7kernel1iiPlS_
        .type           _Z7kernel1iiPlS_,@function
        .size           _Z7kernel1iiPlS_,(.L_x_15 - _Z7kernel1iiPlS_)
        .other          _Z7kernel1iiPlS_,@"STO_CUDA_ENTRY STV_DEFAULT"
_Z7kernel1iiPlS_:
.text._Z7kernel1iiPlS_:
[----:B------:R-:W-:Y:S01]  /*0000*/  LDC R1, c[0x0][0x37c] ;  /* 0x0000df00ff017b82 */ /* 0x000fe20000000800 */
[----:B------:R-:W0:Y:S01]  /*0010*/  S2R R0, SR_CTAID.X ;  /* 0x0000000000007919 */ /* 0x000e220000002500 */
[----:B------:R-:W1:Y:S01]  /*0020*/  LDCU UR6, c[0x0][0x380] ;  /* 0x00007000ff0677ac */ /* 0x000e620008000800 */
[----:B------:R-:W2:Y:S01]  /*0030*/  S2R R4, SR_TID.X ;  /* 0x0000000000047919 */ /* 0x000ea20000002100 */
[----:B0-----:R-:W-:-:S05]  /*0040*/  IMAD.SHL.U32 R3, R0, 0x400, RZ ;  /* 0x0000040000037824 */ /* 0x001fca00078e00ff */
[----:B--2---:R-:W-:-:S04]  /*0050*/  LOP3.LUT R5, R3, R4, RZ, 0xfc, !PT ;  /* 0x0000000403057212 */ /* 0x004fc800078efcff */
[----:B-1----:R-:W-:-:S13]  /*0060*/  ISETP.GE.AND P0, PT, R5, UR6, PT ;  /* 0x0000000605007c0c */ /* 0x002fda000bf06270 */
[----:B------:R-:W-:Y:S05]  /*0070*/  @P0 BRA `(.L_x_7) ;  /* 0x0000000000d00947 */ /* 0x000fea0003800000 */
[----:B------:R-:W0:Y:S08]  /*0080*/  LDC.64 R12, c[0x0][0x358] ;  /* 0x0000d600ff0c7b82 */ /* 0x000e300000000a00 */
[----:B------:R-:W1:Y:S01]  /*0090*/  LDC.64 R2, c[0x0][0x388] ;  /* 0x0000e200ff027b82 */ /* 0x000e620000000a00 */
[----:B0-----:R-:W-:Y:S02]  /*00a0*/  R2UR UR4, R12 ;  /* 0x000000000c0472ca */ /* 0x001fe400000e0000 */
[----:B------:R-:W-:Y:S01]  /*00b0*/  R2UR UR5, R13 ;  /* 0x000000000d0572ca */ /* 0x000fe200000e0000 */
[----:B-1----:R-:W-:-:S12]  /*00c0*/  IMAD.WIDE.U32 R2, R5, 0x8, R2 ;  /* 0x0000000805027825 */ /* 0x002fd800078e0002 */
[----:B------:R-:W2:Y:S01]  /*00d0*/  LDG.E.64 R6, desc[UR4][R2.64] ;  /* 0x0000000402067981 */ /* 0x000ea2000c1e1b00 */
[----:B------:R-:W-:Y:S01]  /*00e0*/  MOV R8, 0x400 ;  /* 0x0000040000087802 */ /* 0x000fe20000000f00 */
[----:B------:R-:W-:Y:S05]  /*00f0*/  WARPSYNC.ALL ;  /* 0x0000000000007948 */ /* 0x000fea0003800000 */
[----:B------:R-:W0:Y:S01]  /*0100*/  S2R R11, SR_CgaCtaId ;  /* 0x00000000000b7919 */ /* 0x000e220000008800 */
[----:B------:R-:W-:Y:S02]  /*0110*/  ISETP.NE.AND P0, PT, R4, RZ, PT ;  /* 0x000000ff0400720c */ /* 0x000fe40003f05270 */
[----:B0-----:R-:W-:-:S05]  /*0120*/  LEA R11, R11, R8, 0x18 ;  /* 0x000000080b0b7211 */ /* 0x001fca00078ec0ff */
[----:B------:R-:W-:-:S05]  /*0130*/  IMAD R15, R4, 0x8, R11 ;  /* 0x00000008040f7824 */ /* 0x000fca00078e020b */
[----:B--2---:R0:W-:Y:S01]  /*0140*/  STS.64 [R15], R6 ;  /* 0x000000060f007388 */ /* 0x0041e20000000a00 */
[----:B------:R-:W-:Y:S06]  /*0150*/  BAR.SYNC.DEFER_BLOCKING 0x0 ;  /* 0x0000000000007b1d */ /* 0x000fec0000010000 */
[----:B------:R-:W-:Y:S05]  /*0160*/  @!P0 BRA `(.L_x_8) ;  /* 0x0000000000408947 */ /* 0x000fea0003800000 */
[----:B------:R-:W-:-:S07]  /*0170*/  IMAD.MOV.U32 R17, RZ, RZ, 0x1 ;  /* 0x00000001ff117424 */ /* 0x000fce00078e00ff */
.L_x_9:
[----:B0-----:R-:W-:Y:S01]  /*0180*/  IMAD.IADD R6, R4, 0x1, -R17 ;  /* 0x0000000104067824 */ /* 0x001fe200078e0a11 */
[----:B------:R-:W-:Y:S05]  /*0190*/  WARPSYNC.ALL ;  /* 0x0000000000007948 */ /* 0x000fea0003800000 */
[----:B------:R-:W-:-:S05]  /*01a0*/  IMAD R10, R6, 0x8, R11 ;  /* 0x00000008060a7824 */ /* 0x000fca00078e020b */
[----:B------:R-:W-:Y:S01]  /*01b0*/  LDS.64 R6, [R10] ;  /* 0x000000000a067984 */ /* 0x000fe20000000a00 */
[----:B------:R-:W-:Y:S06]  /*01c0*/  BAR.SYNC.DEFER_BLOCKING 0x0 ;  /* 0x0000000000007b1d */ /* 0x000fec0000010000 */
[----:B------:R-:W0:Y:S02]  /*01d0*/  LDS.64 R8, [R15] ;  /* 0x000000000f087984 */ /* 0x000e240000000a00 */
[----:B0-----:R-:W-:-:S05]  /*01e0*/  IADD3 R6, P0, PT, R6, R8, RZ ;  /* 0x0000000806067210 */ /* 0x001fca0007f1e0ff */
[----:B------:R-:W-:Y:S01]  /*01f0*/  IMAD.X R7, R7, 0x1, R9, P0 ;  /* 0x0000000107077824 */ /* 0x000fe200000e0609 */
[C---:B------:R-:W-:Y:S01]  /*0200*/  ISETP.GE.U32.AND P0, PT, R17.reuse, 0x200, PT ;  /* 0x000002001100780c */ /* 0x040fe20003f06070 */
[----:B------:R-:W-:-:S03]  /*0210*/  IMAD.SHL.U32 R9, R17, 0x2, RZ ;  /* 0x0000000211097824 */ /* 0x000fc600078e00ff */
[----:B------:R1:W-:Y:S01]  /*0220*/  STS.64 [R15], R6 ;  /* 0x000000060f007388 */ /* 0x0003e20000000a00 */
[----:B------:R-:W-:Y:S01]  /*0230*/  IMAD.MOV.U32 R17, RZ, RZ, R9 ;  /* 0x000000ffff117224 */ /* 0x000fe200078e0009 */
[----:B------:R-:W-:Y:S01]  /*0240*/  BAR.SYNC.DEFER_BLOCKING 0x0 ;  /* 0x0000000000007b1d */ /* 0x000fe20000010000 */
[----:B------:R-:W-:-:S13]  /*0250*/  ISETP.GE.U32.AND P1, PT, R4, R9, PT ;  /* 0x000000090400720c */ /* 0x000fda0003f26070 */
[----:B-1----:R-:W-:Y:S05]  /*0260*/  @!P0 BRA P1, `(.L_x_9) ;  /* 0xfffffffc00c48947 */ /* 0x002fea000083ffff */
.L_x_8:
[----:B------:R-:W1:Y:S01]  /*0270*/  LDC R9, c[0x0][0x384] ;  /* 0x0000e100ff097b82 */ /* 0x000e620000000800 */
[----:B0-----:R-:W0:Y:S01]  /*0280*/  LDS.64 R6, [R15] ;  /* 0x000000000f067984 */ /* 0x001e220000000a00 */
[----:B------:R-:W-:Y:S01]  /*0290*/  R2UR UR4, R12 ;  /* 0x000000000c0472ca */ /* 0x000fe200000e0000 */
[----:B------:R-:W-:Y:S01]  /*02a0*/  BSSY.RECONVERGENT B0, `(.L_x_10) ;  /* 0x000000b000007945 */ /* 0x000fe20003800200 */
[----:B------:R-:W-:Y:S02]  /*02b0*/  R2UR UR5, R13 ;  /* 0x000000000d0572ca */ /* 0x000fe400000e0000 */
[----:B------:R-:W-:Y:S01]  /*02c0*/  ISETP.EQ.AND P1, PT, R4, 0x3ff, PT ;  /* 0x000003ff0400780c */ /* 0x000fe20003f22270 */
[----:B-1----:R-:W-:-:S05]  /*02d0*/  VIADD R9, R9, 0xffffffff ;  /* 0xffffffff09097836 */ /* 0x002fca0000000000 */
[----:B------:R-:W-:-:S05]  /*02e0*/  ISETP.GE.AND P0, PT, R0, R9, PT ;  /* 0x000000090000720c */ /* 0x000fca0003f06270 */
[----:B0-----:R0:W-:Y:S08]  /*02f0*/  STG.E.64 desc[UR4][R2.64], R6 ;  /* 0x0000000602007986 */ /* 0x0011f0000c101b04 */
[----:B------:R-:W-:Y:S05]  /*0300*/  @!P0 BRA P1, `(.L_x_11) ;  /* 0x0000000000108947 */ /* 0x000fea0000800000 */
[----:B------:R-:W-:-:S06]  /*0310*/  UIADD3 UR4, UPT, UPT, UR6, -0x1, URZ ;  /* 0xffffffff06047890 */ /* 0x000fcc000fffe0ff */
[----:B------:R-:W-:-:S04]  /*0320*/  ISETP.NE.AND P0, PT, R5, UR4, PT ;  /* 0x0000000405007c0c */ /* 0x000fc8000bf05270 */
[----:B------:R-:W-:-:S13]  /*0330*/  ISETP.NE.OR P0, PT, R0, R9, P0 ;  /* 0x000000090000720c */ /* 0x000fda0000705670 */
[----:B------:R-:W-:Y:S05]  /*0340*/  @P0 EXIT ;  /* 0x000000000000094d */ /* 0x000fea0003800000 */
.L_x_11:
[----:B------:R-:W-:Y:S05]  /*0350*/  BSYNC.RECONVERGENT B0 ;  /* 0x0000000000007941 */ /* 0x000fea0003800200 */
.L_x_10:
[----:B0-----:R-:W0:Y:S01]  /*0360*/  LDC.64 R2, c[0x0][0x390] ;  /* 0x0000e400ff027b82 */ /* 0x001e220000000a00 */
[----:B------:R-:W-:Y:S02]  /*0370*/  R2UR UR4, R12 ;  /* 0x000000000c0472ca */ /* 0x000fe400000e0000 */
[----:B------:R-:W-:Y:S01]  /*0380*/  R2UR UR5, R13 ;  /* 0x000000000d0572ca */ /* 0x000fe200000e0000 */
[----:B0-----:R-:W-:-:S12]  /*0390*/  IMAD.WIDE.U32 R2, R0, 0x8, R2 ;  /* 0x0000000800027825 */ /* 0x001fd800078e0002 */
[----:B------:R-:W-:Y:S01]  /*03a0*/  STG.E.64 desc[UR4][R2.64], R6 ;  /* 0x0000000602007986 */ /* 0x000fe2000c101b04 */
[----:B------:R-:W-:Y:S05]  /*03b0*/  EXIT ;  /* 0x000000000000794d */ /* 0x000fea0003800000 */
.L_x_7:
[----:B------:R-:W0:Y:S01]  /*03c0*/  S2UR UR5, SR_CgaCtaId ;  /* 0x00000000000579c3 */ /* 0x000e220000008800 */
[----:B------:R-:W-:Y:S02]  /*03d0*/  UMOV UR4, 0x400 ;  /* 0x0000040000047882 */ /* 0x000fe40000000000 */
[----:B0-----:R-:W-:-:S06]  /*03e0*/  ULEA UR4, UR5, UR4, 0x18 ;  /* 0x0000000405047291 */ /* 0x001fcc000f8ec0ff */
[----:B------:R-:W-:-:S05]  /*03f0*/  LEA R4, R4, UR4, 0x3 ;  /* 0x0000000404047c11 */ /* 0x000fca000f8e18ff */
[----:B------:R-:W-:Y:S01]  /*0400*/  STS.64 [R4], RZ ;  /* 0x000000ff04007388 */ /* 0x000fe20000000a00 */
[----:B------:R-:W-:Y:S05]  /*0410*/  EXIT ;  /* 0x000000000000794d */ /* 0x000fea0003800000 */
.L_x_12:
        /* <DEDUP_REMOVED lines=14> */
.L_x_15:


//--------------------- .nv.shared.reserved.0     --------------------------
	.section	.nv.shared.reserved.0,"aw",@nobits
	.weak		__nv_reservedSMEM_offset_0_alias
	.size		__nv_reservedSMEM_offset_0_alias, 0, 64
	.other		__nv_reservedSMEM_offset_0_alias,@"STO_CUDA_RESERVED_SHARED STV_DEFAULT"
__nv_reservedSMEM_offset_0_alias:
	.zero		0
	.zero		64


//--------------------- .nv.shared._Z7kernel1iiPlS_ --------------------------
	.section	.nv.shared._Z7kernel1iiPlS_,"aw",@nobits
	.sectionflags	@""
	.align	8
.nv.shared._Z7kernel1iiPlS_:
	.zero		9216


//--------------------- .nv.constant0._Z7kernel3iPlS_ --------------------------
	.section	.nv.constant0._Z7kernel3iPlS_,"a",@progbits
	.sectionflags	@""
	.align	4
.nv.constant0._Z7kernel3iPlS_:
	.zero		920


//--------------------- .nv.constant0._Z7kernel2Pli --------------------------
	.section	.nv.constant0._Z7kernel2Pli,"a",@progbits
	.sectionflags	@""
	.align	4
.nv.constant0._Z7kernel2Pli:
	.zero		908


//--------------------- .nv.constant0._Z7kernel1iiPlS_ --------------------------
	.section	.nv.constant0._Z7kernel1iiPlS_,"a",@progbits
	.sectionflags	@""
	.align	4
.nv.constant0._Z7kernel1iiPlS_:
	.zero		920


//--------------------- SYMBOLS --------------------------

	.type		.nv.reservedSmem.offset0,@object
	.size		.nv.reservedSmem.offset0,0x4
	.type		.nv.reservedSmem.cap,@object
	.size		.nv.reservedSmem.cap,0x4
